	.headerflags	@"EF_CUDA_TEXMODE_UNIFIED EF_CUDA_64BIT_ADDRESS EF_CUDA_SM86 EF_CUDA_VIRTUAL_SM(EF_CUDA_SM86)"
	.elftype	@"ET_EXEC"


//--------------------- .nv.info                  --------------------------
	.section	.nv.info,"",@"SHT_CUDA_INFO"
	.align	4


	//----- nvinfo : EIATTR_REGCOUNT
	.align		4
        /*0000*/ 	.byte	0x04, 0x2f
        /*0002*/ 	.short	(.L_1 - .L_0)
	.align		4
.L_0:
        /*0004*/ 	.word	index@(triton_poi_fused_add_mul_15)
        /*0008*/ 	.word	0x00000028


	//----- nvinfo : EIATTR_MIN_STACK_SIZE
	.align		4
.L_1:
        /*000c*/ 	.byte	0x04, 0x12
        /*000e*/ 	.short	(.L_3 - .L_2)
	.align		4
.L_2:
        /*0010*/ 	.word	index@(triton_poi_fused_add_mul_15)
        /*0014*/ 	.word	0x00000000


	//----- nvinfo : EIATTR_FRAME_SIZE
	.align		4
.L_3:
        /*0018*/ 	.byte	0x04, 0x11
        /*001a*/ 	.short	(.L_5 - .L_4)
	.align		4
.L_4:
        /*001c*/ 	.word	index@(triton_poi_fused_add_mul_15)
        /*0020*/ 	.word	0x00000000


	//----- nvinfo : EIATTR_MIN_STACK_SIZE
	.align		4
.L_5:
        /*0024*/ 	.byte	0x04, 0x12
        /*0026*/ 	.short	(.L_7 - .L_6)
	.align		4
.L_6:
        /*0028*/ 	.word	index@(triton_poi_fused_add_mul_15)
        /*002c*/ 	.word	0x00000000
.L_7:


//--------------------- .nv.info.triton_poi_fused_add_mul_15 --------------------------
	.section	.nv.info.triton_poi_fused_add_mul_15,"",@"SHT_CUDA_INFO"
	.sectionflags	@""
	.align	4


	//----- nvinfo : EIATTR_CUDA_API_VERSION
	.align		4
        /*0000*/ 	.byte	0x04, 0x37
        /*0002*/ 	.short	(.L_9 - .L_8)
.L_8:
        /*0004*/ 	.word	0x0000007c


	//----- nvinfo : EIATTR_SW2861232_WAR
	.align		4
.L_9:
        /*0008*/ 	.byte	0x01, 0x35
	.zero		2


	//----- nvinfo : EIATTR_PARAM_CBANK
	.align		4
        /*000c*/ 	.byte	0x04, 0x0a
        /*000e*/ 	.short	(.L_11 - .L_10)
	.align		4
.L_10:
        /*0010*/ 	.word	index@(.nv.constant0.triton_poi_fused_add_mul_15)
        /*0014*/ 	.short	0x0160
        /*0016*/ 	.short	0x0050


	//----- nvinfo : EIATTR_CBANK_PARAM_SIZE
	.align		4
.L_11:
        /*0018*/ 	.byte	0x03, 0x19
        /*001a*/ 	.short	0x0050


	//----- nvinfo : EIATTR_KPARAM_INFO
	.align		4
        /*001c*/ 	.byte	0x04, 0x17
        /*001e*/ 	.short	(.L_13 - .L_12)
.L_12:
        /*0020*/ 	.word	0x00000000
        /*0024*/ 	.short	0x0009
        /*0026*/ 	.short	0x0048
        /*0028*/ 	.byte	0x00, 0xf4, 0x21, 0x00


	//----- nvinfo : EIATTR_KPARAM_INFO
	.align		4
.L_13:
        /*002c*/ 	.byte	0x04, 0x17
        /*002e*/ 	.short	(.L_15 - .L_14)
.L_14:
        /*0030*/ 	.word	0x00000000
        /*0034*/ 	.short	0x0008
        /*0036*/ 	.short	0x0040
        /*0038*/ 	.byte	0x00, 0xf0, 0x11, 0x00


	//----- nvinfo : EIATTR_KPARAM_INFO
	.align		4
.L_15:
        /*003c*/ 	.byte	0x04, 0x17
        /*003e*/ 	.short	(.L_17 - .L_16)
.L_16:
        /*0040*/ 	.word	0x00000000
        /*0044*/ 	.short	0x0007
        /*0046*/ 	.short	0x0038
        /*0048*/ 	.byte	0x00, 0xf4, 0x21, 0x00


	//----- nvinfo : EIATTR_KPARAM_INFO
	.align		4
.L_17:
        /*004c*/ 	.byte	0x04, 0x17
        /*004e*/ 	.short	(.L_19 - .L_18)
.L_18:
        /*0050*/ 	.word	0x00000000
        /*0054*/ 	.short	0x0006
        /*0056*/ 	.short	0x0030
        /*0058*/ 	.byte	0x00, 0xf4, 0x21, 0x00


	//----- nvinfo : EIATTR_KPARAM_INFO
	.align		4
.L_19:
        /*005c*/ 	.byte	0x04, 0x17
        /*005e*/ 	.short	(.L_21 - .L_20)
.L_20:
        /*0060*/ 	.word	0x00000000
        /*0064*/ 	.short	0x0005
        /*0066*/ 	.short	0x0028
        /*0068*/ 	.byte	0x00, 0xf4, 0x21, 0x00


	//----- nvinfo : EIATTR_KPARAM_INFO
	.align		4
.L_21:
        /*006c*/ 	.byte	0x04, 0x17
        /*006e*/ 	.short	(.L_23 - .L_22)
.L_22:
        /*0070*/ 	.word	0x00000000
        /*0074*/ 	.short	0x0004
        /*0076*/ 	.short	0x0020
        /*0078*/ 	.byte	0x00, 0xf4, 0x21, 0x00


	//----- nvinfo : EIATTR_KPARAM_INFO
	.align		4
.L_23:
        /*007c*/ 	.byte	0x04, 0x17
        /*007e*/ 	.short	(.L_25 - .L_24)
.L_24:
        /*0080*/ 	.word	0x00000000
        /*0084*/ 	.short	0x0003
        /*0086*/ 	.short	0x0018
        /*0088*/ 	.byte	0x00, 0xf4, 0x21, 0x00


	//----- nvinfo : EIATTR_KPARAM_INFO
	.align		4
.L_25:
        /*008c*/ 	.byte	0x04, 0x17
        /*008e*/ 	.short	(.L_27 - .L_26)
.L_26:
        /*0090*/ 	.word	0x00000000
        /*0094*/ 	.short	0x0002
        /*0096*/ 	.short	0x0010
        /*0098*/ 	.byte	0x00, 0xf4, 0x21, 0x00


	//----- nvinfo : EIATTR_KPARAM_INFO
	.align		4
.L_27:
        /*009c*/ 	.byte	0x04, 0x17
        /*009e*/ 	.short	(.L_29 - .L_28)
.L_28:
        /*00a0*/ 	.word	0x00000000
        /*00a4*/ 	.short	0x0001
        /*00a6*/ 	.short	0x0008
        /*00a8*/ 	.byte	0x00, 0xf4, 0x21, 0x00


	//----- nvinfo : EIATTR_KPARAM_INFO
	.align		4
.L_29:
        /*00ac*/ 	.byte	0x04, 0x17
        /*00ae*/ 	.short	(.L_31 - .L_30)
.L_30:
        /*00b0*/ 	.word	0x00000000
        /*00b4*/ 	.short	0x0000
        /*00b6*/ 	.short	0x0000
        /*00b8*/ 	.byte	0x00, 0xf4, 0x21, 0x00


	//----- nvinfo : EIATTR_MAXREG_COUNT
	.align		4
.L_31:
        /*00bc*/ 	.byte	0x03, 0x1b
        /*00be*/ 	.short	0x00ff


	//----- nvinfo : EIATTR_EXIT_INSTR_OFFSETS
	.align		4
        /*00c0*/ 	.byte	0x04, 0x1c
        /*00c2*/ 	.short	(.L_33 - .L_32)


	//   ....[0]....
.L_32:
        /*00c4*/ 	.word	0x00000a10


	//----- nvinfo : EIATTR_REQNTID
	.align		4
.L_33:
        /*00c8*/ 	.byte	0x04, 0x10
        /*00ca*/ 	.short	(.L_35 - .L_34)
.L_34:
        /*00cc*/ 	.word	0x00000080
        /*00d0*/ 	.word	0x00000001
        /*00d4*/ 	.word	0x00000001
.L_35:


//--------------------- .nv.callgraph             --------------------------
	.section	.nv.callgraph,"",@"SHT_CUDA_CALLGRAPH"
	.align	4
	.sectionentsize	8
	.align		4
        /*0000*/ 	.word	0x00000000
	.align		4
        /*0004*/ 	.word	0xffffffff
	.align		4
        /*0008*/ 	.word	0x00000000
	.align		4
        /*000c*/ 	.word	0xfffffffe
	.align		4
        /*0010*/ 	.word	0x00000000
	.align		4
        /*0014*/ 	.word	0xfffffffd
	.align		4
        /*0018*/ 	.word	0x00000000
	.align		4
        /*001c*/ 	.word	0xfffffffc


//--------------------- .nv.rel.action            --------------------------
	.section	.nv.rel.action,"",@"SHT_CUDA_RELOCINFO"
	.align	8
	.sectionentsize	8
        /*0000*/ 	.byte	0x73, 0x00, 0x00, 0x00, 0x00, 0x00, 0x00, 0x00, 0x00, 0x00, 0x00, 0x11, 0x25, 0x00, 0x05, 0x36


//--------------------- .nv.constant0.triton_poi_fused_add_mul_15 --------------------------
	.section	.nv.constant0.triton_poi_fused_add_mul_15,"a",@progbits
	.sectionflags	@""
	.align	4
.nv.constant0.triton_poi_fused_add_mul_15:
	.zero		432


//--------------------- .text.triton_poi_fused_add_mul_15 --------------------------
	.section	.text.triton_poi_fused_add_mul_15,"ax",@progbits
	.sectioninfo	@"SHI_REGISTERS=40"
	.align	128
        .global         triton_poi_fused_add_mul_15
        .type           triton_poi_fused_add_mul_15,@function
        .size           triton_poi_fused_add_mul_15,(.L_x_1 - triton_poi_fused_add_mul_15)
        .other          triton_poi_fused_add_mul_15,@"STO_CUDA_ENTRY STV_DEFAULT"
triton_poi_fused_add_mul_15:
.text.triton_poi_fused_add_mul_15:
[----:B------:R-:W-:Y:S02]  /*0000*/  IMAD.MOV.U32 R1, RZ, RZ, c[0x0][0x28] ;  /* 0x00000a00ff017624 */ /* 0x000fe400078e00ff */
[----:B------:R-:W0:Y:S01]  /*0010*/  S2R R0, SR_TID.X ;  /* 0x0000000000007919 */ /* 0x000e220000002100 */
[----:B------:R-:W-:Y:S01]  /*0020*/  IMAD.MOV.U32 R2, RZ, RZ, 0x2 ;  /* 0x00000002ff027424 */ /* 0x000fe200078e00ff */
[----:B------:R-:W-:Y:S02]  /*0030*/  ULDC.64 UR4, c[0x0][0x118] ;  /* 0x0000460000047ab9 */ /* 0x000fe40000000a00 */
[----:B------:R-:W1:Y:S01]  /*0040*/  S2R R31, SR_CTAID.X ;  /* 0x00000000001f7919 */ /* 0x000e620000002500 */
[----:B0-----:R-:W-:-:S05]  /*0050*/  IMAD.SHL.U32 R0, R0, 0x8, RZ ;  /* 0x0000000800007824 */ /* 0x001fca00078e00ff */
[----:B------:R-:W-:-:S04]  /*0060*/  LOP3.LUT R0, R0, 0x3f8, RZ, 0xc0, !PT ;  /* 0x000003f800007812 */ /* 0x000fc800078ec0ff */
[----:B-1----:R-:W-:-:S05]  /*0070*/  LEA R31, R31, R0, 0xa ;  /* 0x000000001f1f7211 */ /* 0x002fca00078e50ff */
[----:B------:R-:W-:-:S05]  /*0080*/  IMAD.HI R0, R31, 0x2aaaaaab, RZ ;  /* 0x2aaaaaab1f007827 */ /* 0x000fca00078e02ff */
[----:B------:R-:W-:-:S04]  /*0090*/  SHF.R.U32.HI R3, RZ, 0x1f, R0 ;  /* 0x0000001fff037819 */ /* 0x000fc80000011600 */
[----:B------:R-:W-:-:S05]  /*00a0*/  LEA.HI.SX32 R3, R0, R3, 0x17 ;  /* 0x0000000300037211 */ /* 0x000fca00078fbaff */
[----:B------:R-:W-:-:S06]  /*00b0*/  IMAD.WIDE R4, R3, R2, c[0x0][0x180] ;  /* 0x0000600003047625 */ /* 0x000fcc00078e0202 */
[----:B------:R-:W2:Y:S01]  /*00c0*/  LDG.E.EL.U16 R4, [R4.64] ;  /* 0x0000000404047981 */ /* 0x000ea2000c2e1500 */
[----:B------:R-:W-:-:S05]  /*00d0*/  IMAD.WIDE R6, R3, R2, c[0x0][0x188] ;  /* 0x0000620003067625 */ /* 0x000fca00078e0202 */
[----:B------:R0:W3:Y:S01]  /*00e0*/  LDG.E.EL.U16 R0, [R6.64] ;  /* 0x0000000406007981 */ /* 0x0000e2000c2e1500 */
[----:B------:R-:W-:Y:S02]  /*00f0*/  IMAD.MOV.U32 R32, RZ, RZ, 0x4 ;  /* 0x00000004ff207424 */ /* 0x000fe400078e00ff */
[----:B------:R-:W-:Y:S02]  /*0100*/  IMAD R3, R3, -0xc00, R31 ;  /* 0xfffff40003037824 */ /* 0x000fe400078e021f */
[----:B------:R-:W-:-:S04]  /*0110*/  IMAD.WIDE R28, R31, R32, c[0x0][0x178] ;  /* 0x00005e001f1c7625 */ /* 0x000fc800078e0220 */
[CC--:B------:R-:W-:Y:S01]  /*0120*/  IMAD.WIDE R12, R3.reuse, R2.reuse, c[0x0][0x190] ;  /* 0x00006400030c7625 */ /* 0x0c0fe200078e0202 */
[----:B------:R-:W4:Y:S03]  /*0130*/  LDG.E.128 R8, [R28.64] ;  /* 0x000000041c087981 */ /* 0x000f26000c1e1d00 */
[C---:B------:R-:W-:Y:S02]  /*0140*/  IMAD.WIDE R16, R3.reuse, R2, c[0x0][0x198] ;  /* 0x0000660003107625 */ /* 0x040fe400078e0202 */
[----:B------:R-:W5:Y:S04]  /*0150*/  LDG.E.EL.128 R12, [R12.64] ;  /* 0x000000040c0c7981 */ /* 0x000f68000c2e1d00 */
[----:B------:R-:W4:Y:S01]  /*0160*/  LDG.E.EL.128 R16, [R16.64] ;  /* 0x0000000410107981 */ /* 0x000f22000c2e1d00 */
[----:B------:R-:W-:-:S05]  /*0170*/  IADD3 R3, R3, 0x3c00, RZ ;  /* 0x00003c0003037810 */ /* 0x000fca0007ffe0ff */
[----:B------:R-:W-:Y:S01]  /*0180*/  IMAD.WIDE.U32 R20, R3, R32, c[0x0][0x168] ;  /* 0x00005a0003147625 */ /* 0x000fe200078e0020 */
[----:B--2---:R-:W-:-:S04]  /*0190*/  SHF.L.U32 R5, R4, 0x10, RZ ;  /* 0x0000001004057819 */ /* 0x004fc800000006ff */
[----:B------:R-:W-:-:S04]  /*01a0*/  FSETP.GE.AND P0, PT, R5, RZ, PT ;  /* 0x000000ff0500720b */ /* 0x000fc80003f06000 */
[----:B0-----:R-:W-:Y:S01]  /*01b0*/  SEL R6, R4, RZ, !P0 ;  /* 0x000000ff04067207 */ /* 0x001fe20004000000 */
[----:B---3--:R-:W-:-:S04]  /*01c0*/  IMAD.U32 R7, R0, 0x10000, RZ ;  /* 0x0001000000077824 */ /* 0x008fc800078e00ff */
[----:B------:R-:W-:Y:S01]  /*01d0*/  IMAD.U32 R6, R6, 0x10000, RZ ;  /* 0x0001000006067824 */ /* 0x000fe200078e00ff */
[----:B------:R-:W-:Y:S02]  /*01e0*/  FSETP.GTU.AND P2, PT, R7, RZ, PT ;  /* 0x000000ff0700720b */ /* 0x000fe40003f4c000 */
[----:B------:R-:W-:Y:S01]  /*01f0*/  FSETP.GE.AND P0, PT, R5, RZ, PT ;  /* 0x000000ff0500720b */ /* 0x000fe20003f06000 */
[----:B------:R-:W-:Y:S01]  /*0200*/  FADD R6, RZ, -R6 ;  /* 0x80000006ff067221 */ /* 0x000fe20000000000 */
[----:B------:R-:W-:Y:S02]  /*0210*/  SEL R5, R0, RZ, P2 ;  /* 0x000000ff00057207 */ /* 0x000fe40001000000 */
[----:B------:R-:W-:Y:S02]  /*0220*/  SEL R4, R4, RZ, !P0 ;  /* 0x000000ff04047207 */ /* 0x000fe40004000000 */
[----:B------:R-:W-:Y:S01]  /*0230*/  FSETP.NAN.AND P1, PT, R6, R6, PT ;  /* 0x000000060600720b */ /* 0x000fe20003f28000 */
[----:B------:R-:W-:Y:S01]  /*0240*/  IMAD.U32 R5, R5, 0x10000, RZ ;  /* 0x0001000005057824 */ /* 0x000fe200078e00ff */
[----:B------:R-:W-:-:S02]  /*0250*/  SHF.L.U32 R4, R4, 0x10, RZ ;  /* 0x0000001004047819 */ /* 0x000fc400000006ff */
[----:B------:R-:W-:Y:S02]  /*0260*/  FSETP.GTU.AND P0, PT, R7, RZ, PT ;  /* 0x000000ff0700720b */ /* 0x000fe40003f0c000 */
[----:B------:R-:W-:Y:S01]  /*0270*/  FSETP.GT.AND P2, PT, R6, R5, PT ;  /* 0x000000050600720b */ /* 0x000fe20003f44000 */
[----:B------:R-:W-:Y:S01]  /*0280*/  FADD R36, RZ, -R4 ;  /* 0x80000004ff247221 */ /* 0x000fe20000000000 */
[----:B------:R-:W-:-:S05]  /*0290*/  SEL R0, R0, RZ, P0 ;  /* 0x000000ff00007207 */ /* 0x000fca0000000000 */
[----:B------:R-:W-:Y:S02]  /*02a0*/  @!P1 FSEL R6, R6, R5, P2 ;  /* 0x0000000506069208 */ /* 0x000fe40001000000 */
[----:B------:R-:W-:Y:S02]  /*02b0*/  FSETP.NAN.AND P1, PT, R36, R36, PT ;  /* 0x000000242400720b */ /* 0x000fe40003f28000 */
[----:B------:R-:W-:Y:S01]  /*02c0*/  SHF.L.U32 R23, R0, 0x10, RZ ;  /* 0x0000001000177819 */ /* 0x000fe200000006ff */
[----:B------:R-:W-:-:S03]  /*02d0*/  FMUL R0, R6, 0.0078740157186985015869 ;  /* 0x3c01020406007820 */ /* 0x000fc60000400000 */
[----:B------:R-:W-:Y:S02]  /*02e0*/  FSETP.GT.AND P2, PT, R36, R23, PT ;  /* 0x000000172400720b */ /* 0x000fe40003f44000 */
[----:B------:R-:W-:-:S05]  /*02f0*/  FSETP.GT.AND P0, PT, R0, 9.9999997473787516356e-06, PT ;  /* 0x3727c5ac0000780b */ /* 0x000fca0003f04000 */
[----:B------:R-:W-:Y:S01]  /*0300*/  @!P1 FSEL R36, R36, R23, P2 ;  /* 0x0000001724249208 */ /* 0x000fe20001000000 */
[----:B------:R-:W-:Y:S01]  /*0310*/  IMAD.WIDE.U32 R4, R3, R2, c[0x0][0x170] ;  /* 0x00005c0003047625 */ /* 0x000fe200078e0002 */
[----:B------:R-:W-:Y:S01]  /*0320*/  FSETP.NAN.AND P2, PT, R0, R0, PT ;  /* 0x000000000000720b */ /* 0x000fe20003f48000 */
[----:B------:R-:W2:Y:S02]  /*0330*/  LDG.E.EL.128 R20, [R20.64] ;  /* 0x0000000414147981 */ /* 0x000ea4000c2e1d00 */
[----:B------:R-:W-:Y:S01]  /*0340*/  FMUL R36, R36, 0.0078740157186985015869 ;  /* 0x3c01020424247820 */ /* 0x000fe20000400000 */
[----:B----4-:R-:W-:Y:S01]  /*0350*/  I2FP.F32.S32 R33, R9 ;  /* 0x0000000900217245 */ /* 0x010fe20000201400 */
[----:B------:R-:W3:Y:S03]  /*0360*/  LDG.E.EL.128 R4, [R4.64] ;  /* 0x0000000404047981 */ /* 0x000ee6000c2e1d00 */
[----:B------:R-:W-:-:S02]  /*0370*/  FSETP.GT.AND P1, PT, R36, 9.9999997473787516356e-06, PT ;  /* 0x3727c5ac2400780b */ /* 0x000fc40003f24000 */
[----:B------:R-:W-:Y:S02]  /*0380*/  @!P0 FSEL R0, R0, 9.9999997473787516356e-06, P2 ;  /* 0x3727c5ac00008808 */ /* 0x000fe40001000000 */
[----:B-----5:R-:W-:Y:S02]  /*0390*/  PRMT R9, R12, 0x7632, R9 ;  /* 0x000076320c097816 */ /* 0x020fe40000000009 */
[----:B------:R-:W-:Y:S01]  /*03a0*/  PRMT R30, R16, 0x7632, R30 ;  /* 0x00007632101e7816 */ /* 0x000fe2000000001e */
[----:B------:R-:W-:Y:S01]  /*03b0*/  IMAD.WIDE R2, R31, R2, c[0x0][0x160] ;  /* 0x000058001f027625 */ /* 0x000fe200078e0202 */
[----:B------:R-:W-:Y:S02]  /*03c0*/  FMUL R33, R33, R0 ;  /* 0x0000000021217220 */ /* 0x000fe40000400000 */
[----:B------:R-:W-:Y:S01]  /*03d0*/  SHF.L.U32 R30, R30, 0x10, RZ ;  /* 0x000000101e1e7819 */ /* 0x000fe200000006ff */
[----:B------:R-:W-:Y:S01]  /*03e0*/  IMAD.U32 R9, R9, 0x10000, RZ ;  /* 0x0001000009097824 */ /* 0x000fe200078e00ff */
[C---:B------:R-:W-:Y:S01]  /*03f0*/  FSETP.NAN.AND P0, PT, R36.reuse, R36, PT ;  /* 0x000000242400720b */ /* 0x040fe20003f08000 */
[----:B------:R-:W4:Y:S01]  /*0400*/  LDG.E.128 R24, [R2.64] ;  /* 0x0000000402187981 */ /* 0x000f22000c1e1d00 */
[----:B------:R-:W-:Y:S01]  /*0410*/  I2FP.F32.S32 R35, R8 ;  /* 0x0000000800237245 */ /* 0x000fe20000201400 */
[----:B------:R-:W-:Y:S01]  /*0420*/  FFMA R9, R9, R33, R30 ;  /* 0x0000002109097223 */ /* 0x000fe2000000001e */
[----:B------:R-:W-:-:S02]  /*0430*/  @!P1 FSEL R36, R36, 9.9999997473787516356e-06, P0 ;  /* 0x3727c5ac24249808 */ /* 0x000fc40000000000 */
[----:B------:R-:W-:Y:S01]  /*0440*/  IADD3 R33, R31, 0x4, RZ ;  /* 0x000000041f217810 */ /* 0x000fe20007ffe0ff */
[----:B------:R-:W-:Y:S01]  /*0450*/  IMAD.U32 R8, R12, 0x10000, RZ ;  /* 0x000100000c087824 */ /* 0x000fe200078e00ff */
[----:B------:R-:W-:Y:S01]  /*0460*/  SHF.L.U32 R31, R16, 0x10, RZ ;  /* 0x00000010101f7819 */ /* 0x000fe200000006ff */
[----:B------:R-:W-:Y:S02]  /*0470*/  FMUL R35, R35, R36 ;  /* 0x0000002423237220 */ /* 0x000fe40000400000 */
[----:B------:R-:W-:Y:S02]  /*0480*/  IMAD.HI R12, R33, 0x2aaaaaab, RZ ;  /* 0x2aaaaaab210c7827 */ /* 0x000fe400078e02ff */
[----:B------:R-:W-:-:S03]  /*0490*/  FFMA R8, R8, R35, R31 ;  /* 0x0000002308087223 */ /* 0x000fc6000000001f */
[----:B------:R-:W-:-:S04]  /*04a0*/  SHF.R.U32.HI R31, RZ, 0x1f, R12 ;  /* 0x0000001fff1f7819 */ /* 0x000fc8000001160c */
[----:B------:R-:W-:Y:S02]  /*04b0*/  LEA.HI R12, R12, R31, RZ, 0x17 ;  /* 0x0000001f0c0c7211 */ /* 0x000fe400078fb8ff */
[----:B------:R-:W5:Y:S01]  /*04c0*/  LDG.E.128 R28, [R28.64+0x10] ;  /* 0x000010041c1c7981 */ /* 0x000f62000c1e1d00 */
[----:B------:R-:W-:Y:S02]  /*04d0*/  I2FP.F32.S32 R35, R11 ;  /* 0x0000000b00237245 */ /* 0x000fe40000201400 */
[----:B------:R-:W-:Y:S01]  /*04e0*/  IMAD R33, R12, -0xc00, R33 ;  /* 0xfffff4000c217824 */ /* 0x000fe200078e0221 */
[----:B------:R-:W-:Y:S02]  /*04f0*/  PRMT R11, R13, 0x7632, R11 ;  /* 0x000076320d0b7816 */ /* 0x000fe4000000000b */
[----:B------:R-:W-:Y:S01]  /*0500*/  PRMT R12, R17, 0x7632, R12 ;  /* 0x00007632110c7816 */ /* 0x000fe2000000000c */
[----:B------:R-:W-:Y:S01]  /*0510*/  FMUL R35, R0, R35 ;  /* 0x0000002300237220 */ /* 0x000fe20000400000 */
[----:B------:R-:W-:-:S02]  /*0520*/  IMAD.WIDE R32, R33, R32, c[0x0][0x168] ;  /* 0x00005a0021207625 */ /* 0x000fc400078e0220 */
[----:B------:R-:W-:Y:S02]  /*0530*/  SHF.L.U32 R12, R12, 0x10, RZ ;  /* 0x000000100c0c7819 */ /* 0x000fe400000006ff */
[----:B------:R-:W-:-:S04]  /*0540*/  IMAD.U32 R11, R11, 0x10000, RZ ;  /* 0x000100000b0b7824 */ /* 0x000fc800078e00ff */
[----:B------:R-:W-:Y:S02]  /*0550*/  FFMA R11, R11, R35, R12 ;  /* 0x000000230b0b7223 */ /* 0x000fe4000000000c */
[----:B------:R-:W5:Y:S01]  /*0560*/  LDG.E.EL.128 R32, [R32.64+0xf000] ;  /* 0x00f0000420207981 */ /* 0x000f62000c2e1d00 */
[----:B------:R-:W-:Y:S01]  /*0570*/  I2FP.F32.S32 R37, R10 ;  /* 0x0000000a00257245 */ /* 0x000fe20000201400 */
[----:B------:R-:W-:Y:S01]  /*0580*/  IMAD.U32 R10, R13, 0x10000, RZ ;  /* 0x000100000d0a7824 */ /* 0x000fe200078e00ff */
[----:B------:R-:W-:-:S03]  /*0590*/  SHF.L.U32 R17, R17, 0x10, RZ ;  /* 0x0000001011117819 */ /* 0x000fc600000006ff */
[----:B------:R-:W-:-:S04]  /*05a0*/  FMUL R37, R36, R37 ;  /* 0x0000002524257220 */ /* 0x000fc80000400000 */
[----:B------:R-:W-:Y:S01]  /*05b0*/  FFMA R10, R10, R37, R17 ;  /* 0x000000250a0a7223 */ /* 0x000fe20000000011 */
[----:B---3--:R-:W-:-:S04]  /*05c0*/  IMAD.U32 R13, R4, 0x10000, RZ ;  /* 0x00010000040d7824 */ /* 0x008fc800078e00ff */
[----:B--2---:R-:W-:Y:S01]  /*05d0*/  FADD R20, R20, R13 ;  /* 0x0000000d14147221 */ /* 0x004fe20000000000 */
[----:B------:R-:W-:Y:S02]  /*05e0*/  PRMT R4, R4, 0x7632, R4 ;  /* 0x0000763204047816 */ /* 0x000fe40000000004 */
[----:B----4-:R-:W-:-:S05]  /*05f0*/  SHF.L.U32 R13, R24, 0x10, RZ ;  /* 0x00000010180d7819 */ /* 0x010fca00000006ff */
[----:B------:R-:W-:Y:S01]  /*0600*/  FFMA R8, R20, R8, R13 ;  /* 0x0000000814087223 */ /* 0x000fe2000000000d */
[C---:B------:R-:W-:Y:S02]  /*0610*/  SHF.L.U32 R13, R5.reuse, 0x10, RZ ;  /* 0x00000010050d7819 */ /* 0x040fe400000006ff */
[----:B------:R-:W-:Y:S01]  /*0620*/  PRMT R5, R5, 0x7632, R5 ;  /* 0x0000763205057816 */ /* 0x000fe20000000005 */
[----:B------:R-:W-:Y:S01]  /*0630*/  IMAD.U32 R4, R4, 0x10000, RZ ;  /* 0x0001000004047824 */ /* 0x000fe200078e00ff */
[----:B------:R-:W-:Y:S02]  /*0640*/  PRMT R24, R24, 0x7632, R24 ;  /* 0x0000763218187816 */ /* 0x000fe40000000018 */
[----:B------:R-:W-:Y:S01]  /*0650*/  PRMT R12, R25, 0x7632, R12 ;  /* 0x00007632190c7816 */ /* 0x000fe2000000000c */
[----:B------:R-:W-:Y:S01]  /*0660*/  IMAD.U32 R20, R5, 0x10000, RZ ;  /* 0x0001000005147824 */ /* 0x000fe200078e00ff */
[----:B------:R-:W-:Y:S01]  /*0670*/  SHF.L.U32 R16, R25, 0x10, RZ ;  /* 0x0000001019107819 */ /* 0x000fe200000006ff */
[----:B------:R-:W-:-:S02]  /*0680*/  FADD R13, R22, R13 ;  /* 0x0000000d160d7221 */ /* 0x000fc40000000000 */
[----:B------:R-:W-:Y:S01]  /*0690*/  FADD R23, R23, R20 ;  /* 0x0000001417177221 */ /* 0x000fe20000000000 */
[----:B------:R-:W-:Y:S01]  /*06a0*/  SHF.L.U32 R20, R12, 0x10, RZ ;  /* 0x000000100c147819 */ /* 0x000fe200000006ff */
[----:B------:R-:W-:Y:S01]  /*06b0*/  FADD R21, R21, R4 ;  /* 0x0000000415157221 */ /* 0x000fe20000000000 */
[----:B------:R-:W-:Y:S01]  /*06c0*/  IMAD.U32 R24, R24, 0x10000, RZ ;  /* 0x0001000018187824 */ /* 0x000fe200078e00ff */
[----:B------:R-:W-:Y:S01]  /*06d0*/  FFMA R10, R13, R10, R16 ;  /* 0x0000000a0d0a7223 */ /* 0x000fe20000000010 */
[C---:B------:R-:W-:Y:S01]  /*06e0*/  PRMT R12, R18.reuse, 0x7632, R12 ;  /* 0x00007632120c7816 */ /* 0x040fe2000000000c */
[----:B------:R-:W-:Y:S01]  /*06f0*/  IMAD.U32 R13, R18, 0x10000, RZ ;  /* 0x00010000120d7824 */ /* 0x000fe200078e00ff */
[----:B------:R-:W-:Y:S01]  /*0700*/  PRMT R16, R19, 0x7632, R16 ;  /* 0x0000763213107816 */ /* 0x000fe20000000010 */
[----:B------:R-:W-:Y:S01]  /*0710*/  FFMA R9, R21, R9, R24 ;  /* 0x0000000915097223 */ /* 0x000fe20000000018 */
[----:B------:R-:W-:Y:S01]  /*0720*/  SHF.L.U32 R18, R19, 0x10, RZ ;  /* 0x0000001013127819 */ /* 0x000fe200000006ff */
[----:B------:R-:W-:Y:S01]  /*0730*/  FFMA R11, R23, R11, R20 ;  /* 0x0000000b170b7223 */ /* 0x000fe20000000014 */
[----:B-----5:R-:W-:Y:S01]  /*0740*/  I2FP.F32.S32 R29, R29 ;  /* 0x0000001d001d7245 */ /* 0x020fe20000201400 */
[----:B------:R-:W-:Y:S01]  /*0750*/  IMAD.U32 R19, R6, 0x10000, RZ ;  /* 0x0001000006137824 */ /* 0x000fe200078e00ff */
[----:B------:R-:W-:-:S02]  /*0760*/  I2FP.F32.S32 R31, R31 ;  /* 0x0000001f001f7245 */ /* 0x000fc40000201400 */
[----:B------:R-:W-:Y:S02]  /*0770*/  PRMT R5, R15, 0x7632, R5 ;  /* 0x000076320f057816 */ /* 0x000fe40000000005 */
[----:B------:R-:W-:Y:S02]  /*0780*/  PRMT R17, R6, 0x7632, R17 ;  /* 0x0000763206117816 */ /* 0x000fe40000000011 */
[----:B------:R-:W-:Y:S02]  /*0790*/  PRMT R4, R14, 0x7632, R4 ;  /* 0x000076320e047816 */ /* 0x000fe40000000004 */
[----:B------:R-:W-:Y:S02]  /*07a0*/  PRMT R6, R7, 0x7632, R6 ;  /* 0x0000763207067816 */ /* 0x000fe40000000006 */
[----:B------:R-:W-:Y:S02]  /*07b0*/  I2FP.F32.S32 R21, R28 ;  /* 0x0000001c00157245 */ /* 0x000fe40000201400 */
[----:B------:R-:W-:Y:S01]  /*07c0*/  I2FP.F32.S32 R23, R30 ;  /* 0x0000001e00177245 */ /* 0x000fe20000201400 */
[C---:B------:R-:W-:Y:S01]  /*07d0*/  FMUL R24, R0.reuse, R29 ;  /* 0x0000001d00187220 */ /* 0x040fe20000400000 */
[----:B------:R-:W-:Y:S01]  /*07e0*/  FMUL R22, R0, R31 ;  /* 0x0000001f00167220 */ /* 0x000fe20000400000 */
[----:B------:R-:W-:Y:S01]  /*07f0*/  SHF.L.U32 R14, R14, 0x10, RZ ;  /* 0x000000100e0e7819 */ /* 0x000fe200000006ff */
[----:B------:R-:W-:Y:S01]  /*0800*/  IMAD.U32 R5, R5, 0x10000, RZ ;  /* 0x0001000005057824 */ /* 0x000fe200078e00ff */
[----:B------:R-:W-:Y:S01]  /*0810*/  SHF.L.U32 R7, R7, 0x10, RZ ;  /* 0x0000001007077819 */ /* 0x000fe200000006ff */
[----:B------:R-:W-:Y:S01]  /*0820*/  IMAD.U32 R16, R16, 0x10000, RZ ;  /* 0x0001000010107824 */ /* 0x000fe200078e00ff */
[----:B------:R-:W-:Y:S01]  /*0830*/  PRMT R0, R26, 0x7632, R0 ;  /* 0x000076321a007816 */ /* 0x000fe20000000000 */
[----:B------:R-:W-:Y:S01]  /*0840*/  IMAD.U32 R15, R15, 0x10000, RZ ;  /* 0x000100000f0f7824 */ /* 0x000fe200078e00ff */
[----:B------:R-:W-:Y:S01]  /*0850*/  PRMT R20, R27, 0x7632, R20 ;  /* 0x000076321b147816 */ /* 0x000fe20000000014 */
[----:B------:R-:W-:Y:S01]  /*0860*/  FMUL R21, R36, R21 ;  /* 0x0000001524157220 */ /* 0x000fe20000400000 */
[----:B------:R-:W-:Y:S01]  /*0870*/  SHF.L.U32 R25, R4, 0x10, RZ ;  /* 0x0000001004197819 */ /* 0x000fe200000006ff */
[----:B------:R-:W-:Y:S01]  /*0880*/  FMUL R23, R36, R23 ;  /* 0x0000001724177220 */ /* 0x000fe20000400000 */
[----:B------:R-:W-:Y:S01]  /*0890*/  SHF.L.U32 R12, R12, 0x10, RZ ;  /* 0x000000100c0c7819 */ /* 0x000fe200000006ff */
[----:B------:R-:W-:Y:S01]  /*08a0*/  IMAD.U32 R4, R17, 0x10000, RZ ;  /* 0x0001000011047824 */ /* 0x000fe200078e00ff */
[----:B------:R-:W-:Y:S01]  /*08b0*/  SHF.L.U32 R6, R6, 0x10, RZ ;  /* 0x0000001006067819 */ /* 0x000fe200000006ff */
[----:B------:R-:W-:Y:S01]  /*08c0*/  FFMA R16, R5, R22, R16 ;  /* 0x0000001605107223 */ /* 0x000fe20000000010 */
[----:B------:R-:W-:Y:S01]  /*08d0*/  SHF.L.U32 R27, R27, 0x10, RZ ;  /* 0x000000101b1b7819 */ /* 0x000fe200000006ff */
[----:B------:R-:W-:Y:S01]  /*08e0*/  IMAD.U32 R26, R26, 0x10000, RZ ;  /* 0x000100001a1a7824 */ /* 0x000fe200078e00ff */
[----:B------:R-:W-:Y:S01]  /*08f0*/  SHF.L.U32 R20, R20, 0x10, RZ ;  /* 0x0000001014147819 */ /* 0x000fe200000006ff */
[----:B------:R-:W-:Y:S01]  /*0900*/  FFMA R24, R25, R24, R12 ;  /* 0x0000001819187223 */ /* 0x000fe2000000000c */
[----:B------:R-:W-:Y:S01]  /*0910*/  FFMA R13, R14, R21, R13 ;  /* 0x000000150e0d7223 */ /* 0x000fe2000000000d */
[----:B------:R-:W-:Y:S01]  /*0920*/  FFMA R15, R15, R23, R18 ;  /* 0x000000170f0f7223 */ /* 0x000fe20000000012 */
[----:B------:R-:W-:Y:S01]  /*0930*/  FADD R19, R32, R19 ;  /* 0x0000001320137221 */ /* 0x000fe20000000000 */
[----:B------:R-:W-:Y:S01]  /*0940*/  FADD R34, R34, R7 ;  /* 0x0000000722227221 */ /* 0x000fe20000000000 */
[----:B------:R-:W-:Y:S01]  /*0950*/  IMAD.U32 R5, R0, 0x10000, RZ ;  /* 0x0001000000057824 */ /* 0x000fe200078e00ff */
[----:B------:R-:W-:Y:S01]  /*0960*/  FADD R4, R33, R4 ;  /* 0x0000000421047221 */ /* 0x000fe20000000000 */
[----:B------:R-:W-:Y:S01]  /*0970*/  FADD R35, R35, R6 ;  /* 0x0000000623237221 */ /* 0x000fe20000000000 */
[----:B------:R-:W-:Y:S01]  /*0980*/  FFMA R13, R19, R13, R26 ;  /* 0x0000000d130d7223 */ /* 0x000fe2000000001a */
[----:B------:R-:W-:Y:S01]  /*0990*/  FFMA R15, R34, R15, R27 ;  /* 0x0000000f220f7223 */ /* 0x000fe2000000001b */
[----:B------:R-:W-:Y:S01]  /*09a0*/  FFMA R4, R4, R24, R5 ;  /* 0x0000001804047223 */ /* 0x000fe20000000005 */
[----:B------:R-:W-:Y:S01]  /*09b0*/  FFMA R16, R35, R16, R20 ;  /* 0x0000001023107223 */ /* 0x000fe20000000014 */
[----:B------:R-:W-:-:S02]  /*09c0*/  F2FP.BF16.PACK_AB R8, R9, R8 ;  /* 0x000000080908723e */ /* 0x000fc400000010ff */
[----:B------:R-:W-:Y:S02]  /*09d0*/  F2FP.BF16.PACK_AB R9, R11, R10 ;  /* 0x0000000a0b09723e */ /* 0x000fe400000010ff */
[----:B------:R-:W-:Y:S02]  /*09e0*/  F2FP.BF16.PACK_AB R10, R4, R13 ;  /* 0x0000000d040a723e */ /* 0x000fe400000010ff */
[----:B------:R-:W-:-:S05]  /*09f0*/  F2FP.BF16.PACK_AB R11, R16, R15 ;  /* 0x0000000f100b723e */ /* 0x000fca00000010ff */
[----:B------:R-:W-:Y:S01]  /*0a00*/  STG.E.128 [R2.64], R8 ;  /* 0x0000000802007986 */ /* 0x000fe2000c101d04 */
[----:B------:R-:W-:Y:S05]  /*0a10*/  EXIT ;  /* 0x000000000000794d */ /* 0x000fea0003800000 */
.L_x_0:
[----:B------:R-:W-:-:S00]  /*0a20*/  BRA `(.L_x_0) ;  /* 0xfffffff000007947 */ /* 0x000fc0000383ffff */
[----:B------:R-:W-:-:S00]  /*0a30*/  NOP ;  /* 0x0000000000007918 */ /* 0x000fc00000000000 */
        /* <DEDUP_REMOVED lines=12> */
.L_x_1:
